	.headerflags	@"EF_CUDA_TEXMODE_UNIFIED EF_CUDA_64BIT_ADDRESS EF_CUDA_ACCELERATORS EF_CUDA_SM90 EF_CUDA_VIRTUAL_SM(EF_CUDA_SM90)"
	.elftype	@"ET_EXEC"


//--------------------- .nv.info                  --------------------------
	.section	.nv.info,"",@"SHT_CUDA_INFO"
	.align	4


	//----- nvinfo : EIATTR_REGCOUNT
	.align		4
        /*0000*/ 	.byte	0x04, 0x2f
        /*0002*/ 	.short	(.L_1 - .L_0)
	.align		4
.L_0:
        /*0004*/ 	.word	index@(triton_poi_fused_convolution_18)
        /*0008*/ 	.word	0x0000000c


	//----- nvinfo : EIATTR_MIN_STACK_SIZE
	.align		4
.L_1:
        /*000c*/ 	.byte	0x04, 0x12
        /*000e*/ 	.short	(.L_3 - .L_2)
	.align		4
.L_2:
        /*0010*/ 	.word	index@(triton_poi_fused_convolution_18)
        /*0014*/ 	.word	0x00000000


	//----- nvinfo : EIATTR_FRAME_SIZE
	.align		4
.L_3:
        /*0018*/ 	.byte	0x04, 0x11
        /*001a*/ 	.short	(.L_5 - .L_4)
	.align		4
.L_4:
        /*001c*/ 	.word	index@(triton_poi_fused_convolution_18)
        /*0020*/ 	.word	0x00000000


	//----- nvinfo : EIATTR_MIN_STACK_SIZE
	.align		4
.L_5:
        /*0024*/ 	.byte	0x04, 0x12
        /*0026*/ 	.short	(.L_7 - .L_6)
	.align		4
.L_6:
        /*0028*/ 	.word	index@(triton_poi_fused_convolution_18)
        /*002c*/ 	.word	0x00000000
.L_7:


//--------------------- .nv.info.triton_poi_fused_convolution_18 --------------------------
	.section	.nv.info.triton_poi_fused_convolution_18,"",@"SHT_CUDA_INFO"
	.sectionflags	@""
	.align	4


	//----- nvinfo : EIATTR_CUDA_API_VERSION
	.align		4
        /*0000*/ 	.byte	0x04, 0x37
        /*0002*/ 	.short	(.L_9 - .L_8)
.L_8:
        /*0004*/ 	.word	0x0000007c


	//----- nvinfo : EIATTR_KPARAM_INFO
	.align		4
.L_9:
        /*0008*/ 	.byte	0x04, 0x17
        /*000a*/ 	.short	(.L_11 - .L_10)
.L_10:
        /*000c*/ 	.word	0x00000000
        /*0010*/ 	.short	0x0002
        /*0012*/ 	.short	0x0010
        /*0014*/ 	.byte	0x00, 0xf0, 0x11, 0x00


	//----- nvinfo : EIATTR_KPARAM_INFO
	.align		4
.L_11:
        /*0018*/ 	.byte	0x04, 0x17
        /*001a*/ 	.short	(.L_13 - .L_12)
.L_12:
        /*001c*/ 	.word	0x00000000
        /*0020*/ 	.short	0x0001
        /*0022*/ 	.short	0x0008
        /*0024*/ 	.byte	0x00, 0xf4, 0x21, 0x00


	//----- nvinfo : EIATTR_KPARAM_INFO
	.align		4
.L_13:
        /*0028*/ 	.byte	0x04, 0x17
        /*002a*/ 	.short	(.L_15 - .L_14)
.L_14:
        /*002c*/ 	.word	0x00000000
        /*0030*/ 	.short	0x0000
        /*0032*/ 	.short	0x0000
        /*0034*/ 	.byte	0x00, 0xf4, 0x21, 0x00


	//----- nvinfo : EIATTR_SPARSE_MMA_MASK
	.align		4
.L_15:
        /*0038*/ 	.byte	0x03, 0x50
        /*003a*/ 	.short	0x0000


	//----- nvinfo : EIATTR_MAXREG_COUNT
	.align		4
        /*003c*/ 	.byte	0x03, 0x1b
        /*003e*/ 	.short	0x00ff


	//----- nvinfo : EIATTR_EXIT_INSTR_OFFSETS
	.align		4
        /*0040*/ 	.byte	0x04, 0x1c
        /*0042*/ 	.short	(.L_17 - .L_16)


	//   ....[0]....
.L_16:
        /*0044*/ 	.word	0x00000170


	//   ....[1]....
        /*0048*/ 	.word	0x00000190


	//----- nvinfo : EIATTR_REQNTID
	.align		4
.L_17:
        /*004c*/ 	.byte	0x04, 0x10
        /*004e*/ 	.short	(.L_19 - .L_18)
.L_18:
        /*0050*/ 	.word	0x00000080
        /*0054*/ 	.word	0x00000001
        /*0058*/ 	.word	0x00000001


	//----- nvinfo : EIATTR_CBANK_PARAM_SIZE
	.align		4
.L_19:
        /*005c*/ 	.byte	0x03, 0x19
        /*005e*/ 	.short	0x0014


	//----- nvinfo : EIATTR_PARAM_CBANK
	.align		4
        /*0060*/ 	.byte	0x04, 0x0a
        /*0062*/ 	.short	(.L_21 - .L_20)
	.align		4
.L_20:
        /*0064*/ 	.word	index@(.nv.constant0.triton_poi_fused_convolution_18)
        /*0068*/ 	.short	0x0210
        /*006a*/ 	.short	0x0014


	//----- nvinfo : EIATTR_SW_WAR
	.align		4
.L_21:
        /*006c*/ 	.byte	0x04, 0x36
        /*006e*/ 	.short	(.L_23 - .L_22)
.L_22:
        /*0070*/ 	.word	0x00000008
.L_23:


//--------------------- .nv.callgraph             --------------------------
	.section	.nv.callgraph,"",@"SHT_CUDA_CALLGRAPH"
	.align	4
	.sectionentsize	8
	.align		4
        /*0000*/ 	.word	0x00000000
	.align		4
        /*0004*/ 	.word	0xffffffff
	.align		4
        /*0008*/ 	.word	0x00000000
	.align		4
        /*000c*/ 	.word	0xfffffffe
	.align		4
        /*0010*/ 	.word	0x00000000
	.align		4
        /*0014*/ 	.word	0xfffffffd
	.align		4
        /*0018*/ 	.word	0x00000000
	.align		4
        /*001c*/ 	.word	0xfffffffc


//--------------------- .text.triton_poi_fused_convolution_18 --------------------------
	.section	.text.triton_poi_fused_convolution_18,"ax",@progbits
	.align	128
        .global         triton_poi_fused_convolution_18
        .type           triton_poi_fused_convolution_18,@function
        .size           triton_poi_fused_convolution_18,(.L_x_1 - triton_poi_fused_convolution_18)
        .other          triton_poi_fused_convolution_18,@"STO_CUDA_ENTRY STV_DEFAULT"
triton_poi_fused_convolution_18:
.text.triton_poi_fused_convolution_18:
[----:B------:R-:W0:Y:S02]  /*0000*/  LDC R1, c[0x0][0x28] ;  /* 0x00000a00ff017b82 */ /* 0x000e240000000800 */
[----:B------:R-:W1:Y:S01]  /*0010*/  S2R R0, SR_TID.X ;  /* 0x0000000000007919 */ /* 0x000e620000002100 */
[----:B------:R-:W-:Y:S01]  /*0020*/  HFMA2.MMA R6, -RZ, RZ, 0, 0 ;  /* 0x00000000ff067435 */ /* 0x000fe200000001ff */
[----:B------:R-:W2:Y:S01]  /*0030*/  LDC.64 R4, c[0x0][0x218] ;  /* 0x00008600ff047b82 */ /* 0x000ea20000000a00 */
[----:B------:R-:W-:Y:S01]  /*0040*/  ULDC.64 UR4, c[0x0][0x208] ;  /* 0x0000820000047ab9 */ /* 0x000fe20000000a00 */
[----:B------:R-:W3:Y:S06]  /*0050*/  S2R R7, SR_CTAID.X ;  /* 0x0000000000077919 */ /* 0x000eec0000002500 */
[----:B------:R-:W4:Y:S01]  /*0060*/  LDC.64 R2, c[0x0][0x210] ;  /* 0x00008400ff027b82 */ /* 0x000f220000000a00 */
[----:B-1----:R-:W-:-:S04]  /*0070*/  SHF.L.U32 R0, R0, 0x1, RZ ;  /* 0x0000000100007819 */ /* 0x002fc800000006ff */
[----:B------:R-:W-:-:S04]  /*0080*/  LOP3.LUT R0, R0, 0xfe, RZ, 0xc0, !PT ;  /* 0x000000fe00007812 */ /* 0x000fc800078ec0ff */
[----:B---3--:R-:W-:-:S04]  /*0090*/  LEA R7, R7, R0, 0x8 ;  /* 0x0000000007077211 */ /* 0x008fc800078e40ff */
[C---:B------:R-:W-:Y:S01]  /*00a0*/  ISETP.GE.AND P0, PT, R7.reuse, 0x3800, PT ;  /* 0x000038000700780c */ /* 0x040fe20003f06270 */
[----:B------:R-:W-:-:S04]  /*00b0*/  IMAD.HI R0, R7, -0x6db6db6d, R6 ;  /* 0x9249249307007827 */ /* 0x000fc800078e0206 */
[----:B----4-:R-:W-:Y:S01]  /*00c0*/  IMAD.WIDE R2, R7, 0x4, R2 ;  /* 0x0000000407027825 */ /* 0x010fe200078e0202 */
[----:B------:R-:W-:-:S04]  /*00d0*/  SHF.R.U32.HI R9, RZ, 0x1f, R0 ;  /* 0x0000001fff097819 */ /* 0x000fc80000011600 */
[----:B------:R-:W-:-:S05]  /*00e0*/  LEA.HI.SX32 R9, R0, R9, 0x1b ;  /* 0x0000000900097211 */ /* 0x000fca00078fdaff */
[----:B------:R-:W-:Y:S01]  /*00f0*/  IMAD R9, R9, -0x38, R7 ;  /* 0xffffffc809097824 */ /* 0x000fe200078e0207 */
[----:B------:R-:W-:-:S03]  /*0100*/  MOV R7, RZ ;  /* 0x000000ff00077202 */ /* 0x000fc60000000f00 */
[----:B--2---:R-:W-:Y:S01]  /*0110*/  IMAD.WIDE R4, R9, 0x4, R4 ;  /* 0x0000000409047825 */ /* 0x004fe200078e0204 */
[----:B------:R-:W-:Y:S02]  /*0120*/  CS2R R8, SRZ ;  /* 0x0000000000087805 */ /* 0x000fe4000001ff00 */
[----:B------:R-:W2:Y:S04]  /*0130*/  @!P0 LDG.E.64 R6, desc[UR4][R2.64] ;  /* 0x0000000402068981 */ /* 0x000ea8000c1e1b00 */
[----:B------:R-:W2:Y:S02]  /*0140*/  @!P0 LDG.E.EL.64 R8, desc[UR4][R4.64] ;  /* 0x0000000404088981 */ /* 0x000ea4000c2e1b00 */
[----:B--2---:R-:W-:Y:S01]  /*0150*/  FADD R6, R8, R6 ;  /* 0x0000000608067221 */ /* 0x004fe20000000000 */
[----:B------:R-:W-:Y:S01]  /*0160*/  FADD R7, R9, R7 ;  /* 0x0000000709077221 */ /* 0x000fe20000000000 */
[----:B------:R-:W-:Y:S06]  /*0170*/  @P0 EXIT ;  /* 0x000000000000094d */ /* 0x000fec0003800000 */
[----:B------:R-:W-:Y:S01]  /*0180*/  STG.E.64 desc[UR4][R2.64], R6 ;  /* 0x0000000602007986 */ /* 0x000fe2000c101b04 */
[----:B------:R-:W-:Y:S05]  /*0190*/  EXIT ;  /* 0x000000000000794d */ /* 0x000fea0003800000 */
.L_x_0:
[----:B------:R-:W-:-:S00]  /*01a0*/  BRA `(.L_x_0) ;  /* 0xfffffffc00fc7947 */ /* 0x000fc0000383ffff */
[----:B------:R-:W-:-:S00]  /*01b0*/  NOP ;  /* 0x0000000000007918 */ /* 0x000fc00000000000 */
        /* <DEDUP_REMOVED lines=12> */
.L_x_1:


//--------------------- .nv.constant0.triton_poi_fused_convolution_18 --------------------------
	.section	.nv.constant0.triton_poi_fused_convolution_18,"a",@progbits
	.sectionflags	@""
	.align	4
.nv.constant0.triton_poi_fused_convolution_18:
	.zero		548
